	.headerflags	@"EF_CUDA_TEXMODE_UNIFIED EF_CUDA_64BIT_ADDRESS EF_CUDA_ACCELERATORS EF_CUDA_SM90 EF_CUDA_VIRTUAL_SM(EF_CUDA_SM90)"
	.elftype	@"ET_EXEC"


//--------------------- .nv.info                  --------------------------
	.section	.nv.info,"",@"SHT_CUDA_INFO"
	.align	4


	//----- nvinfo : EIATTR_REGCOUNT
	.align		4
        /*0000*/ 	.byte	0x04, 0x2f
        /*0002*/ 	.short	(.L_3 - .L_2)
	.align		4
.L_2:
        /*0004*/ 	.word	index@(triton_poi_fused__native_batch_norm_legit_no_training_add_relu_19)
        /*0008*/ 	.word	0x00000020


	//----- nvinfo : EIATTR_MIN_STACK_SIZE
	.align		4
.L_3:
        /*000c*/ 	.byte	0x04, 0x12
        /*000e*/ 	.short	(.L_5 - .L_4)
	.align		4
.L_4:
        /*0010*/ 	.word	index@(triton_poi_fused__native_batch_norm_legit_no_training_add_relu_19)
        /*0014*/ 	.word	0x00000000


	//----- nvinfo : EIATTR_FRAME_SIZE
	.align		4
.L_5:
        /*0018*/ 	.byte	0x04, 0x11
        /*001a*/ 	.short	(.L_7 - .L_6)
	.align		4
.L_6:
        /*001c*/ 	.word	index@(triton_poi_fused__native_batch_norm_legit_no_training_add_relu_19)
        /*0020*/ 	.word	0x00000000


	//----- nvinfo : EIATTR_MIN_STACK_SIZE
	.align		4
.L_7:
        /*0024*/ 	.byte	0x04, 0x12
        /*0026*/ 	.short	(.L_9 - .L_8)
	.align		4
.L_8:
        /*0028*/ 	.word	index@(triton_poi_fused__native_batch_norm_legit_no_training_add_relu_19)
        /*002c*/ 	.word	0x00000000
.L_9:


//--------------------- .nv.info.triton_poi_fused__native_batch_norm_legit_no_training_add_relu_19 --------------------------
	.section	.nv.info.triton_poi_fused__native_batch_norm_legit_no_training_add_relu_19,"",@"SHT_CUDA_INFO"
	.sectionflags	@""
	.align	4


	//----- nvinfo : EIATTR_CUDA_API_VERSION
	.align		4
        /*0000*/ 	.byte	0x04, 0x37
        /*0002*/ 	.short	(.L_11 - .L_10)
.L_10:
        /*0004*/ 	.word	0x0000007c


	//----- nvinfo : EIATTR_KPARAM_INFO
	.align		4
.L_11:
        /*0008*/ 	.byte	0x04, 0x17
        /*000a*/ 	.short	(.L_13 - .L_12)
.L_12:
        /*000c*/ 	.word	0x00000000
        /*0010*/ 	.short	0x0007
        /*0012*/ 	.short	0x0038
        /*0014*/ 	.byte	0x00, 0xf0, 0x11, 0x00


	//----- nvinfo : EIATTR_KPARAM_INFO
	.align		4
.L_13:
        /*0018*/ 	.byte	0x04, 0x17
        /*001a*/ 	.short	(.L_15 - .L_14)
.L_14:
        /*001c*/ 	.word	0x00000000
        /*0020*/ 	.short	0x0006
        /*0022*/ 	.short	0x0030
        /*0024*/ 	.byte	0x00, 0xf4, 0x21, 0x00


	//----- nvinfo : EIATTR_KPARAM_INFO
	.align		4
.L_15:
        /*0028*/ 	.byte	0x04, 0x17
        /*002a*/ 	.short	(.L_17 - .L_16)
.L_16:
        /*002c*/ 	.word	0x00000000
        /*0030*/ 	.short	0x0005
        /*0032*/ 	.short	0x0028
        /*0034*/ 	.byte	0x00, 0xf4, 0x21, 0x00


	//----- nvinfo : EIATTR_KPARAM_INFO
	.align		4
.L_17:
        /*0038*/ 	.byte	0x04, 0x17
        /*003a*/ 	.short	(.L_19 - .L_18)
.L_18:
        /*003c*/ 	.word	0x00000000
        /*0040*/ 	.short	0x0004
        /*0042*/ 	.short	0x0020
        /*0044*/ 	.byte	0x00, 0xf4, 0x21, 0x00


	//----- nvinfo : EIATTR_KPARAM_INFO
	.align		4
.L_19:
        /*0048*/ 	.byte	0x04, 0x17
        /*004a*/ 	.short	(.L_21 - .L_20)
.L_20:
        /*004c*/ 	.word	0x00000000
        /*0050*/ 	.short	0x0003
        /*0052*/ 	.short	0x0018
        /*0054*/ 	.byte	0x00, 0xf4, 0x21, 0x00


	//----- nvinfo : EIATTR_KPARAM_INFO
	.align		4
.L_21:
        /*0058*/ 	.byte	0x04, 0x17
        /*005a*/ 	.short	(.L_23 - .L_22)
.L_22:
        /*005c*/ 	.word	0x00000000
        /*0060*/ 	.short	0x0002
        /*0062*/ 	.short	0x0010
        /*0064*/ 	.byte	0x00, 0xf4, 0x21, 0x00


	//----- nvinfo : EIATTR_KPARAM_INFO
	.align		4
.L_23:
        /*0068*/ 	.byte	0x04, 0x17
        /*006a*/ 	.short	(.L_25 - .L_24)
.L_24:
        /*006c*/ 	.word	0x00000000
        /*0070*/ 	.short	0x0001
        /*0072*/ 	.short	0x0008
        /*0074*/ 	.byte	0x00, 0xf4, 0x21, 0x00


	//----- nvinfo : EIATTR_KPARAM_INFO
	.align		4
.L_25:
        /*0078*/ 	.byte	0x04, 0x17
        /*007a*/ 	.short	(.L_27 - .L_26)
.L_26:
        /*007c*/ 	.word	0x00000000
        /*0080*/ 	.short	0x0000
        /*0082*/ 	.short	0x0000
        /*0084*/ 	.byte	0x00, 0xf4, 0x21, 0x00


	//----- nvinfo : EIATTR_SPARSE_MMA_MASK
	.align		4
.L_27:
        /*0088*/ 	.byte	0x03, 0x50
        /*008a*/ 	.short	0x0000


	//----- nvinfo : EIATTR_MAXREG_COUNT
	.align		4
        /*008c*/ 	.byte	0x03, 0x1b
        /*008e*/ 	.short	0x00ff


	//----- nvinfo : EIATTR_EXIT_INSTR_OFFSETS
	.align		4
        /*0090*/ 	.byte	0x04, 0x1c
        /*0092*/ 	.short	(.L_29 - .L_28)


	//   ....[0]....
.L_28:
        /*0094*/ 	.word	0x000006e0


	//   ....[1]....
        /*0098*/ 	.word	0x00000700


	//----- nvinfo : EIATTR_REQNTID
	.align		4
.L_29:
        /*009c*/ 	.byte	0x04, 0x10
        /*009e*/ 	.short	(.L_31 - .L_30)
.L_30:
        /*00a0*/ 	.word	0x00000080
        /*00a4*/ 	.word	0x00000001
        /*00a8*/ 	.word	0x00000001


	//----- nvinfo : EIATTR_CBANK_PARAM_SIZE
	.align		4
.L_31:
        /*00ac*/ 	.byte	0x03, 0x19
        /*00ae*/ 	.short	0x003c


	//----- nvinfo : EIATTR_PARAM_CBANK
	.align		4
        /*00b0*/ 	.byte	0x04, 0x0a
        /*00b2*/ 	.short	(.L_33 - .L_32)
	.align		4
.L_32:
        /*00b4*/ 	.word	index@(.nv.constant0.triton_poi_fused__native_batch_norm_legit_no_training_add_relu_19)
        /*00b8*/ 	.short	0x0210
        /*00ba*/ 	.short	0x003c


	//----- nvinfo : EIATTR_SW_WAR
	.align		4
.L_33:
        /*00bc*/ 	.byte	0x04, 0x36
        /*00be*/ 	.short	(.L_35 - .L_34)
.L_34:
        /*00c0*/ 	.word	0x00000008
.L_35:


//--------------------- .nv.callgraph             --------------------------
	.section	.nv.callgraph,"",@"SHT_CUDA_CALLGRAPH"
	.align	4
	.sectionentsize	8
	.align		4
        /*0000*/ 	.word	0x00000000
	.align		4
        /*0004*/ 	.word	0xffffffff
	.align		4
        /*0008*/ 	.word	0x00000000
	.align		4
        /*000c*/ 	.word	0xfffffffe
	.align		4
        /*0010*/ 	.word	0x00000000
	.align		4
        /*0014*/ 	.word	0xfffffffd
	.align		4
        /*0018*/ 	.word	0x00000000
	.align		4
        /*001c*/ 	.word	0xfffffffc


//--------------------- .nv.constant4             --------------------------
	.section	.nv.constant4,"a",@progbits
	.align	8
	.align		8
.nv.constant4:
        /*0000*/ 	.dword	_$_str
	.align		8
        /*0008*/ 	.dword	_$_str_$_2


//--------------------- .text.triton_poi_fused__native_batch_norm_legit_no_training_add_relu_19 --------------------------
	.section	.text.triton_poi_fused__native_batch_norm_legit_no_training_add_relu_19,"ax",@progbits
	.align	128
        .global         triton_poi_fused__native_batch_norm_legit_no_training_add_relu_19
        .type           triton_poi_fused__native_batch_norm_legit_no_training_add_relu_19,@function
        .size           triton_poi_fused__native_batch_norm_legit_no_training_add_relu_19,(.L_x_1 - triton_poi_fused__native_batch_norm_legit_no_training_add_relu_19)
        .other          triton_poi_fused__native_batch_norm_legit_no_training_add_relu_19,@"STO_CUDA_ENTRY STV_DEFAULT"
triton_poi_fused__native_batch_norm_legit_no_training_add_relu_19:
.text.triton_poi_fused__native_batch_norm_legit_no_training_add_relu_19:
[----:B------:R-:W0:Y:S01]  /*0000*/  LDC R1, c[0x0][0x28] ;  /* 0x00000a00ff017b82 */ /* 0x000e220000000800 */
[----:B------:R-:W1:Y:S01]  /*0010*/  S2R R0, SR_TID.X ;  /* 0x0000000000007919 */ /* 0x000e620000002100 */
[----:B------:R-:W-:-:S06]  /*0020*/  HFMA2.MMA R2, -RZ, RZ, 0, 0 ;  /* 0x00000000ff027435 */ /* 0x000fcc00000001ff */
[----:B------:R-:W2:Y:S01]  /*0030*/  LDC.64 R20, c[0x0][0x220] ;  /* 0x00008800ff147b82 */ /* 0x000ea20000000a00 */
[----:B------:R-:W3:Y:S01]  /*0040*/  S2R R3, SR_CTAID.X ;  /* 0x0000000000037919 */ /* 0x000ee20000002500 */
[----:B------:R-:W-:-:S06]  /*0050*/  CS2R R12, SRZ ;  /* 0x00000000000c7805 */ /* 0x000fcc000001ff00 */
[----:B------:R-:W4:Y:S01]  /*0060*/  LDC.64 R16, c[0x0][0x210] ;  /* 0x00008400ff107b82 */ /* 0x000f220000000a00 */
[----:B------:R-:W-:Y:S01]  /*0070*/  CS2R R14, SRZ ;  /* 0x00000000000e7805 */ /* 0x000fe2000001ff00 */
[----:B------:R-:W-:Y:S01]  /*0080*/  ULDC.64 UR4, c[0x0][0x208] ;  /* 0x0000820000047ab9 */ /* 0x000fe20000000a00 */
[----:B------:R-:W-:Y:S02]  /*0090*/  CS2R R6, SRZ ;  /* 0x0000000000067805 */ /* 0x000fe4000001ff00 */
[----:B------:R-:W-:Y:S02]  /*00a0*/  CS2R R8, SRZ ;  /* 0x0000000000087805 */ /* 0x000fe4000001ff00 */
[----:B------:R-:W-:Y:S01]  /*00b0*/  CS2R R10, SRZ ;  /* 0x00000000000a7805 */ /* 0x000fe2000001ff00 */
[----:B------:R-:W5:Y:S08]  /*00c0*/  LDC.64 R18, c[0x0][0x218] ;  /* 0x00008600ff127b82 */ /* 0x000f700000000a00 */
[----:B------:R-:W5:Y:S01]  /*00d0*/  LDC.64 R26, c[0x0][0x228] ;  /* 0x00008a00ff1a7b82 */ /* 0x000f620000000a00 */
[----:B-1----:R-:W-:-:S07]  /*00e0*/  SHF.L.U32 R0, R0, 0x2, RZ ;  /* 0x0000000200007819 */ /* 0x002fce00000006ff */
[----:B------:R-:W1:Y:S01]  /*00f0*/  LDC.64 R22, c[0x0][0x230] ;  /* 0x00008c00ff167b82 */ /* 0x000e620000000a00 */
[----:B------:R-:W-:-:S04]  /*0100*/  LOP3.LUT R0, R0, 0x1fc, RZ, 0xc0, !PT ;  /* 0x000001fc00007812 */ /* 0x000fc800078ec0ff */
[----:B---3--:R-:W-:-:S03]  /*0110*/  LEA R3, R3, R0, 0x9 ;  /* 0x0000000003037211 */ /* 0x008fc600078e48ff */
[----:B------:R-:W3:Y:S01]  /*0120*/  LDC.64 R28, c[0x0][0x238] ;  /* 0x00008e00ff1c7b82 */ /* 0x000ee20000000a00 */
[C---:B------:R-:W-:Y:S01]  /*0130*/  ISETP.GE.AND P0, PT, R3.reuse, 0xb600, PT ;  /* 0x0000b6000300780c */ /* 0x040fe20003f06270 */
[----:B------:R-:W-:-:S04]  /*0140*/  IMAD.HI R0, R3, -0x4bf4bf4b, R2 ;  /* 0xb40b40b503007827 */ /* 0x000fc800078e0202 */
[----:B----4-:R-:W-:Y:S01]  /*0150*/  IMAD.WIDE R16, R3, 0x4, R16 ;  /* 0x0000000403107825 */ /* 0x010fe200078e0210 */
[----:B------:R-:W-:-:S04]  /*0160*/  SHF.R.U32.HI R5, RZ, 0x1f, R0 ;  /* 0x0000001fff057819 */ /* 0x000fc80000011600 */
[----:B------:R-:W-:Y:S02]  /*0170*/  LEA.HI.SX32 R2, R0, R5, 0x17 ;  /* 0x0000000500027211 */ /* 0x000fe400078fbaff */
[----:B------:R-:W-:-:S03]  /*0180*/  CS2R R4, SRZ ;  /* 0x0000000000047805 */ /* 0x000fc6000001ff00 */
[----:B------:R-:W-:-:S03]  /*0190*/  IMAD R24, R2, -0x2d8, R3 ;  /* 0xfffffd2802187824 */ /* 0x000fc600078e0203 */
[----:B------:R4:W3:Y:S01]  /*01a0*/  @!P0 LDG.E.128 R4, desc[UR4][R16.64] ;  /* 0x0000000410048981 */ /* 0x0008e2000c1e1d00 */
[----:B--2---:R-:W-:-:S04]  /*01b0*/  IMAD.WIDE R20, R24, 0x4, R20 ;  /* 0x0000000418147825 */ /* 0x004fc800078e0214 */
[C---:B-----5:R-:W-:Y:S01]  /*01c0*/  IMAD.WIDE R18, R24.reuse, 0x4, R18 ;  /* 0x0000000418127825 */ /* 0x060fe200078e0212 */
[----:B------:R2:W5:Y:S04]  /*01d0*/  @!P0 LDG.E.EL.128 R12, desc[UR4][R20.64] ;  /* 0x00000004140c8981 */ /* 0x000568000c2e1d00 */
[----:B------:R3:W5:Y:S01]  /*01e0*/  @!P0 LDG.E.EL.128 R8, desc[UR4][R18.64] ;  /* 0x0000000412088981 */ /* 0x000762000c2e1d00 */
[----:B0-----:R-:W-:Y:S01]  /*01f0*/  IMAD.WIDE R26, R24, 0x4, R26 ;  /* 0x00000004181a7825 */ /* 0x001fe200078e021a */
[----:B----4-:R-:W-:-:S03]  /*0200*/  CS2R R16, SRZ ;  /* 0x0000000000107805 */ /* 0x010fc6000001ff00 */
[----:B-1----:R-:W-:Y:S01]  /*0210*/  IMAD.WIDE R24, R24, 0x4, R22 ;  /* 0x0000000418187825 */ /* 0x002fe200078e0216 */
[----:B--2---:R-:W-:Y:S02]  /*0220*/  CS2R R20, SRZ ;  /* 0x0000000000147805 */ /* 0x004fe4000001ff00 */
[----:B------:R-:W-:Y:S02]  /*0230*/  CS2R R22, SRZ ;  /* 0x0000000000167805 */ /* 0x000fe4000001ff00 */
[----:B---3--:R-:W-:Y:S01]  /*0240*/  CS2R R18, SRZ ;  /* 0x0000000000127805 */ /* 0x008fe2000001ff00 */
[----:B------:R-:W-:-:S03]  /*0250*/  IMAD.WIDE R28, R3, 0x4, R28 ;  /* 0x00000004031c7825 */ /* 0x000fc600078e021c */
[----:B------:R0:W2:Y:S04]  /*0260*/  @!P0 LDG.E.EL.128 R20, desc[UR4][R24.64] ;  /* 0x0000000418148981 */ /* 0x0000a8000c2e1d00 */
[----:B------:R1:W2:Y:S01]  /*0270*/  @!P0 LDG.E.EL.128 R16, desc[UR4][R26.64] ;  /* 0x000000041a108981 */ /* 0x0002a2000c2e1d00 */
[----:B0-----:R-:W-:Y:S02]  /*0280*/  CS2R R24, SRZ ;  /* 0x0000000000187805 */ /* 0x001fe4000001ff00 */
[----:B-1----:R-:W-:-:S06]  /*0290*/  CS2R R26, SRZ ;  /* 0x00000000001a7805 */ /* 0x002fcc000001ff00 */
[----:B------:R0:W3:Y:S01]  /*02a0*/  @!P0 LDG.E.128 R24, desc[UR4][R28.64] ;  /* 0x000000041c188981 */ /* 0x0000e2000c1e1d00 */
[----:B-----5:R-:W-:-:S06]  /*02b0*/  FADD R0, R12, 9.9999997473787516356e-06 ;  /* 0x3727c5ac0c007421 */ /* 0x020fcc0000000000 */
[----:B------:R-:W1:Y:S01]  /*02c0*/  MUFU.SQRT R0, R0 ;  /* 0x0000000000007308 */ /* 0x000e620000002000 */
[----:B------:R-:W-:Y:S01]  /*02d0*/  FADD R14, R14, 9.9999997473787516356e-06 ;  /* 0x3727c5ac0e0e7421 */ /* 0x000fe20000000000 */
[----:B------:R-:W-:Y:S01]  /*02e0*/  FADD R13, R13, 9.9999997473787516356e-06 ;  /* 0x3727c5ac0d0d7421 */ /* 0x000fe20000000000 */
[----:B------:R-:W-:Y:S01]  /*02f0*/  FADD R15, R15, 9.9999997473787516356e-06 ;  /* 0x3727c5ac0f0f7421 */ /* 0x000fe20000000000 */
[----:B------:R-:W-:-:S04]  /*0300*/  FADD R7, -R11, R7 ;  /* 0x000000070b077221 */ /* 0x000fc80000000100 */
[----:B------:R-:W4:Y:S01]  /*0310*/  MUFU.SQRT R11, R14 ;  /* 0x0000000e000b7308 */ /* 0x000f220000002000 */
[----:B-1----:R-:W-:-:S07]  /*0320*/  FSETP.GT.AND P5, PT, R0, 8.50705917302346158658e+37, PT ;  /* 0x7e8000000000780b */ /* 0x002fce0003fa4000 */
[----:B------:R-:W1:Y:S01]  /*0330*/  MUFU.SQRT R2, R13 ;  /* 0x0000000d00027308 */ /* 0x000e620000002000 */
[----:B------:R-:W-:-:S07]  /*0340*/  FSETP.GEU.AND P1, PT, R0, 1.175494350822287508e-38, PT ;  /* 0x008000000000780b */ /* 0x000fce0003f2e000 */
[----:B------:R-:W5:Y:S01]  /*0350*/  MUFU.SQRT R12, R15 ;  /* 0x0000000f000c7308 */ /* 0x000f620000002000 */
[----:B------:R-:W-:Y:S01]  /*0360*/  FADD R6, -R10, R6 ;  /* 0x000000060a067221 */ /* 0x000fe20000000100 */
[----:B------:R-:W-:Y:S01]  /*0370*/  MOV R10, 0x3e800000 ;  /* 0x3e800000000a7802 */ /* 0x000fe20000000f00 */
[----:B------:R-:W-:Y:S01]  /*0380*/  FADD R5, -R9, R5 ;  /* 0x0000000509057221 */ /* 0x000fe20000000100 */
[C---:B----4-:R-:W-:Y:S01]  /*0390*/  FSETP.GT.AND P4, PT, R11.reuse, 8.50705917302346158658e+37, PT ;  /* 0x7e8000000b00780b */ /* 0x050fe20003f84000 */
[----:B------:R-:W-:Y:S01]  /*03a0*/  @P5 FMUL R0, R0, 0.25 ;  /* 0x3e80000000005820 */ /* 0x000fe20000400000 */
[----:B------:R-:W-:Y:S02]  /*03b0*/  FSEL R9, R10, 1, P5 ;  /* 0x3f8000000a097808 */ /* 0x000fe40002800000 */
[----:B-1----:R-:W-:Y:S01]  /*03c0*/  FSETP.GT.AND P2, PT, R2, 8.50705917302346158658e+37, PT ;  /* 0x7e8000000200780b */ /* 0x002fe20003f44000 */
[----:B------:R-:W-:Y:S01]  /*03d0*/  @!P1 FMUL R0, R0, 16777216 ;  /* 0x4b80000000009820 */ /* 0x000fe20000400000 */
[----:B------:R-:W-:Y:S01]  /*03e0*/  FSETP.GEU.AND P5, PT, R11, 1.175494350822287508e-38, PT ;  /* 0x008000000b00780b */ /* 0x000fe20003fae000 */
[----:B------:R-:W-:Y:S01]  /*03f0*/  @!P1 FMUL R9, R9, 16777216 ;  /* 0x4b80000009099820 */ /* 0x000fe20000400000 */
[----:B-----5:R-:W-:-:S02]  /*0400*/  FSETP.GT.AND P6, PT, R12, 8.50705917302346158658e+37, PT ;  /* 0x7e8000000c00780b */ /* 0x020fc40003fc4000 */
[----:B------:R-:W-:Y:S02]  /*0410*/  FSETP.GEU.AND P3, PT, R2, 1.175494350822287508e-38, PT ;  /* 0x008000000200780b */ /* 0x000fe40003f6e000 */
[----:B------:R-:W-:Y:S01]  /*0420*/  FSETP.GEU.AND P1, PT, R12, 1.175494350822287508e-38, PT ;  /* 0x008000000c00780b */ /* 0x000fe20003f2e000 */
[----:B------:R-:W1:Y:S01]  /*0430*/  MUFU.RCP R0, R0 ;  /* 0x0000000000007308 */ /* 0x000e620000001000 */
[----:B------:R-:W-:-:S03]  /*0440*/  @P4 FMUL R11, R11, 0.25 ;  /* 0x3e8000000b0b4820 */ /* 0x000fc60000400000 */
[----:B------:R-:W-:Y:S02]  /*0450*/  @P2 FMUL R2, R2, 0.25 ;  /* 0x3e80000002022820 */ /* 0x000fe40000400000 */
[----:B------:R-:W-:Y:S02]  /*0460*/  @!P5 FMUL R11, R11, 16777216 ;  /* 0x4b8000000b0bd820 */ /* 0x000fe40000400000 */
[----:B------:R-:W-:Y:S02]  /*0470*/  @P6 FMUL R12, R12, 0.25 ;  /* 0x3e8000000c0c6820 */ /* 0x000fe40000400000 */
[----:B------:R-:W-:Y:S02]  /*0480*/  @!P3 FMUL R2, R2, 16777216 ;  /* 0x4b8000000202b820 */ /* 0x000fe40000400000 */
[----:B------:R-:W-:Y:S01]  /*0490*/  @!P1 FMUL R12, R12, 16777216 ;  /* 0x4b8000000c0c9820 */ /* 0x000fe20000400000 */
[----:B------:R-:W4:Y:S01]  /*04a0*/  MUFU.RCP R11, R11 ;  /* 0x0000000b000b7308 */ /* 0x000f220000001000 */
[----:B-1----:R-:W-:Y:S01]  /*04b0*/  FMUL R13, R0, R9 ;  /* 0x00000009000d7220 */ /* 0x002fe20000400000 */
[----:B------:R-:W-:-:S06]  /*04c0*/  FSEL R0, R10, 1, P4 ;  /* 0x3f8000000a007808 */ /* 0x000fcc0002000000 */
[----:B------:R-:W1:Y:S01]  /*04d0*/  MUFU.RCP R2, R2 ;  /* 0x0000000200027308 */ /* 0x000e620000001000 */
[----:B------:R-:W-:-:S07]  /*04e0*/  FSEL R15, R10, 1, P2 ;  /* 0x3f8000000a0f7808 */ /* 0x000fce0001000000 */
[----:B------:R-:W5:Y:S01]  /*04f0*/  MUFU.RCP R12, R12 ;  /* 0x0000000c000c7308 */ /* 0x000f620000001000 */
[----:B0-----:R-:W-:Y:S01]  /*0500*/  FSEL R29, R10, 1, P6 ;  /* 0x3f8000000a1d7808 */ /* 0x001fe20003000000 */
[----:B------:R-:W-:Y:S01]  /*0510*/  FADD R4, -R8, R4 ;  /* 0x0000000408047221 */ /* 0x000fe20000000100 */
[----:B------:R-:W-:Y:S01]  /*0520*/  @!P5 FMUL R0, R0, 16777216 ;  /* 0x4b8000000000d820 */ /* 0x000fe20000400000 */
[----:B------:R-:W0:Y:S01]  /*0530*/  LDC.64 R8, c[0x0][0x240] ;  /* 0x00009000ff087b82 */ /* 0x000e220000000a00 */
[----:B------:R-:W-:Y:S01]  /*0540*/  @!P3 FMUL R15, R15, 16777216 ;  /* 0x4b8000000f0fb820 */ /* 0x000fe20000400000 */
[----:B------:R-:W-:Y:S01]  /*0550*/  @!P1 FMUL R29, R29, 16777216 ;  /* 0x4b8000001d1d9820 */ /* 0x000fe20000400000 */
[----:B----4-:R-:W-:Y:S02]  /*0560*/  FMUL R11, R11, R0 ;  /* 0x000000000b0b7220 */ /* 0x010fe40000400000 */
[----:B-1----:R-:W-:Y:S01]  /*0570*/  FMUL R2, R2, R15 ;  /* 0x0000000f02027220 */ /* 0x002fe20000400000 */
[----:B------:R-:W-:Y:S01]  /*0580*/  FMUL R13, R13, R4 ;  /* 0x000000040d0d7220 */ /* 0x000fe20000400000 */
[----:B------:R-:W-:Y:S01]  /*0590*/  FMUL R11, R11, R6 ;  /* 0x000000060b0b7220 */ /* 0x000fe20000400000 */
[----:B-----5:R-:W-:Y:S01]  /*05a0*/  FMUL R0, R12, R29 ;  /* 0x0000001d0c007220 */ /* 0x020fe20000400000 */
[----:B------:R-:W-:-:S03]  /*05b0*/  FMUL R2, R2, R5 ;  /* 0x0000000502027220 */ /* 0x000fc60000400000 */
[----:B------:R-:W-:Y:S01]  /*05c0*/  FMUL R0, R0, R7 ;  /* 0x0000000700007220 */ /* 0x000fe20000400000 */
[----:B--2---:R-:W-:Y:S01]  /*05d0*/  FFMA R13, R13, R16, R20 ;  /* 0x000000100d0d7223 */ /* 0x004fe20000000014 */
[----:B------:R-:W-:Y:S01]  /*05e0*/  FFMA R2, R2, R17, R21 ;  /* 0x0000001102027223 */ /* 0x000fe20000000015 */
[----:B------:R-:W-:Y:S01]  /*05f0*/  FFMA R11, R11, R18, R22 ;  /* 0x000000120b0b7223 */ /* 0x000fe20000000016 */
[----:B------:R-:W-:Y:S02]  /*0600*/  FFMA R0, R0, R19, R23 ;  /* 0x0000001300007223 */ /* 0x000fe40000000017 */
[C---:B---3--:R-:W-:Y:S01]  /*0610*/  FSETP.GEU.AND P4, PT, R13.reuse, -R24, PT ;  /* 0x800000180d00720b */ /* 0x048fe20003f8e000 */
[----:B------:R-:W-:Y:S01]  /*0620*/  FADD R13, R13, R24 ;  /* 0x000000180d0d7221 */ /* 0x000fe20000000000 */
[C---:B------:R-:W-:Y:S01]  /*0630*/  FSETP.GEU.AND P3, PT, R2.reuse, -R25, PT ;  /* 0x800000190200720b */ /* 0x040fe20003f6e000 */
[----:B------:R-:W-:Y:S01]  /*0640*/  FADD R2, R2, R25 ;  /* 0x0000001902027221 */ /* 0x000fe20000000000 */
[C---:B------:R-:W-:Y:S01]  /*0650*/  FSETP.GEU.AND P2, PT, R11.reuse, -R26, PT ;  /* 0x8000001a0b00720b */ /* 0x040fe20003f4e000 */
[----:B------:R-:W-:Y:S01]  /*0660*/  FADD R11, R11, R26 ;  /* 0x0000001a0b0b7221 */ /* 0x000fe20000000000 */
[C---:B------:R-:W-:Y:S01]  /*0670*/  FSETP.GEU.AND P1, PT, R0.reuse, -R27, PT ;  /* 0x8000001b0000720b */ /* 0x040fe20003f2e000 */
[----:B------:R-:W-:Y:S01]  /*0680*/  FADD R0, R0, R27 ;  /* 0x0000001b00007221 */ /* 0x000fe20000000000 */
[----:B0-----:R-:W-:Y:S01]  /*0690*/  IMAD.WIDE R8, R3, 0x4, R8 ;  /* 0x0000000403087825 */ /* 0x001fe200078e0208 */
[----:B------:R-:W-:-:S02]  /*06a0*/  SEL R4, R13, RZ, P4 ;  /* 0x000000ff0d047207 */ /* 0x000fc40002000000 */
[----:B------:R-:W-:Y:S02]  /*06b0*/  SEL R5, R2, RZ, P3 ;  /* 0x000000ff02057207 */ /* 0x000fe40001800000 */
[----:B------:R-:W-:Y:S02]  /*06c0*/  SEL R6, R11, RZ, P2 ;  /* 0x000000ff0b067207 */ /* 0x000fe40001000000 */
[----:B------:R-:W-:Y:S01]  /*06d0*/  SEL R7, R0, RZ, P1 ;  /* 0x000000ff00077207 */ /* 0x000fe20000800000 */
[----:B------:R-:W-:Y:S06]  /*06e0*/  @P0 EXIT ;  /* 0x000000000000094d */ /* 0x000fec0003800000 */
[----:B------:R-:W-:Y:S01]  /*06f0*/  STG.E.128 desc[UR4][R8.64], R4 ;  /* 0x0000000408007986 */ /* 0x000fe2000c101d04 */
[----:B------:R-:W-:Y:S05]  /*0700*/  EXIT ;  /* 0x000000000000794d */ /* 0x000fea0003800000 */
.L_x_0:
[----:B------:R-:W-:-:S00]  /*0710*/  BRA `(.L_x_0) ;  /* 0xfffffffc00fc7947 */ /* 0x000fc0000383ffff */
[----:B------:R-:W-:-:S00]  /*0720*/  NOP ;  /* 0x0000000000007918 */ /* 0x000fc00000000000 */
        /* <DEDUP_REMOVED lines=13> */
.L_x_1:


//--------------------- .nv.global.init           --------------------------
	.section	.nv.global.init,"aw",@progbits
.nv.global.init:
	.type		_$_str,@object
	.size		_$_str,(_$_str_$_2 - _$_str)
_$_str:
        /*0000*/ 	.byte	0x5f, 0x5f, 0x43, 0x55, 0x44, 0x41, 0x5f, 0x46, 0x54, 0x5a, 0x00
	.type		_$_str_$_2,@object
	.size		_$_str_$_2,(.L_1 - _$_str_$_2)
_$_str_$_2:
        /*000b*/ 	.byte	0x5f, 0x5f, 0x43, 0x55, 0x44, 0x41, 0x5f, 0x50, 0x52, 0x45, 0x43, 0x5f, 0x53, 0x51, 0x52, 0x54
        /*001b*/ 	.byte	0x00
.L_1:


//--------------------- .nv.constant0.triton_poi_fused__native_batch_norm_legit_no_training_add_relu_19 --------------------------
	.section	.nv.constant0.triton_poi_fused__native_batch_norm_legit_no_training_add_relu_19,"a",@progbits
	.sectionflags	@""
	.align	4
.nv.constant0.triton_poi_fused__native_batch_norm_legit_no_training_add_relu_19:
	.zero		588
